//
// Generated by NVIDIA NVVM Compiler
//
// Compiler Build ID: CL-36424714
// Cuda compilation tools, release 13.0, V13.0.88
// Based on NVVM 20.0.0
//

.version 9.0
.target sm_100
.address_size 64

	// .globl	_Z22find_max_clique_kernelPKbPiS1_i
// _ZZ22find_max_clique_kernelPKbPiS1_iE18shared_best_clique has been demoted
// _ZZ22find_max_clique_kernelPKbPiS1_iE22shared_max_clique_size has been demoted

.visible .entry _Z22find_max_clique_kernelPKbPiS1_i(
	.param .u64 .ptr .align 1 _Z22find_max_clique_kernelPKbPiS1_i_param_0,
	.param .u64 .ptr .align 1 _Z22find_max_clique_kernelPKbPiS1_i_param_1,
	.param .u64 .ptr .align 1 _Z22find_max_clique_kernelPKbPiS1_i_param_2,
	.param .u32 _Z22find_max_clique_kernelPKbPiS1_i_param_3
)
{
	.local .align 16 .b8 	__local_depot0[800];
	.reg .b64 	%SP;
	.reg .b64 	%SPL;
	.reg .pred 	%p<27>;
	.reg .b16 	%rs<2>;
	.reg .b32 	%r<116>;
	.reg .b64 	%rd<38>;
	// demoted variable
	.shared .align 4 .b8 _ZZ22find_max_clique_kernelPKbPiS1_iE18shared_best_clique[12800];
	// demoted variable
	.shared .align 4 .b8 _ZZ22find_max_clique_kernelPKbPiS1_iE22shared_max_clique_size[128];
	mov.u64 	%SPL, __local_depot0;
	ld.param.u64 	%rd18, [_Z22find_max_clique_kernelPKbPiS1_i_param_0];
	ld.param.u64 	%rd19, [_Z22find_max_clique_kernelPKbPiS1_i_param_1];
	ld.param.u64 	%rd20, [_Z22find_max_clique_kernelPKbPiS1_i_param_2];
	ld.param.u32 	%r54, [_Z22find_max_clique_kernelPKbPiS1_i_param_3];
	cvta.to.global.u64 	%rd1, %rd20;
	add.u64 	%rd2, %SPL, 0;
	add.u64 	%rd3, %SPL, 400;
	mov.u32 	%r1, %tid.x;
	mov.u32 	%r55, %ctaid.x;
	mov.u32 	%r2, %ntid.x;
	mad.lo.s32 	%r97, %r55, %r2, %r1;
	shr.u32 	%r4, %r1, 5;
	setp.ge.s32 	%p1, %r97, %r54;
	@%p1 bra 	$L__BB0_34;
	mov.u32 	%r57, %nctaid.x;
	mul.lo.s32 	%r5, %r57, %r2;
	add.s64 	%rd4, %rd3, 4;
	cvta.to.global.u64 	%rd5, %rd18;
	mov.b32 	%r105, 0;
$L__BB0_2:
	mov.b32 	%r106, 0;
	mov.u32 	%r98, %r97;
$L__BB0_3:
	mov.u32 	%r9, %r106;
	mul.wide.s32 	%rd23, %r9, 4;
	add.s64 	%rd24, %rd3, %rd23;
	st.local.u32 	[%rd24], %r98;
	setp.lt.s32 	%p2, %r9, 0;
	@%p2 bra 	$L__BB0_9;
	neg.s32 	%r11, %r9;
	mov.b32 	%r101, 0;
$L__BB0_5:
	mul.wide.u32 	%rd25, %r101, 4;
	add.s64 	%rd6, %rd3, %rd25;
	add.s64 	%rd35, %rd4, %rd25;
	add.s32 	%r102, %r11, %r101;
$L__BB0_6:
	add.s32 	%r102, %r102, 1;
	setp.eq.s32 	%p3, %r102, 1;
	@%p3 bra 	$L__BB0_8;
	ld.local.u32 	%r60, [%rd6];
	ld.local.u32 	%r61, [%rd35];
	mad.lo.s32 	%r62, %r60, %r54, %r61;
	cvt.s64.s32 	%rd26, %r62;
	add.s64 	%rd27, %rd5, %rd26;
	ld.global.u8 	%rs1, [%rd27];
	setp.eq.s16 	%p4, %rs1, 0;
	add.s64 	%rd35, %rd35, 4;
	mov.u32 	%r106, %r9;
	@%p4 bra 	$L__BB0_17;
	bra.uni 	$L__BB0_6;
$L__BB0_8:
	add.s32 	%r16, %r101, 1;
	setp.ne.s32 	%p5, %r101, %r9;
	mov.u32 	%r101, %r16;
	@%p5 bra 	$L__BB0_5;
$L__BB0_9:
	setp.lt.s32 	%p6, %r9, 0;
	add.s32 	%r106, %r9, 1;
	setp.lt.s32 	%p7, %r9, %r105;
	or.pred  	%p8, %p7, %p6;
	selp.b32 	%r105, %r105, %r106, %p7;
	@%p8 bra 	$L__BB0_17;
	and.b32  	%r19, %r106, 3;
	setp.lt.u32 	%p9, %r9, 3;
	mov.b32 	%r104, 0;
	@%p9 bra 	$L__BB0_13;
	and.b32  	%r104, %r106, -4;
	mov.b32 	%r103, 0;
$L__BB0_12:
	mul.wide.u32 	%rd28, %r103, 4;
	add.s64 	%rd29, %rd3, %rd28;
	ld.local.v4.u32 	{%r65, %r66, %r67, %r68}, [%rd29];
	add.s64 	%rd30, %rd2, %rd28;
	st.local.v4.u32 	[%rd30], {%r65, %r66, %r67, %r68};
	add.s32 	%r103, %r103, 4;
	setp.ne.s32 	%p10, %r103, %r104;
	@%p10 bra 	$L__BB0_12;
$L__BB0_13:
	setp.eq.s32 	%p11, %r19, 0;
	mov.u32 	%r105, %r106;
	@%p11 bra 	$L__BB0_17;
	mul.wide.u32 	%rd31, %r104, 4;
	add.s64 	%rd10, %rd3, %rd31;
	ld.local.u32 	%r69, [%rd10];
	add.s64 	%rd11, %rd2, %rd31;
	st.local.u32 	[%rd11], %r69;
	setp.eq.s32 	%p12, %r19, 1;
	mov.u32 	%r105, %r106;
	@%p12 bra 	$L__BB0_17;
	ld.local.u32 	%r70, [%rd10+4];
	st.local.u32 	[%rd11+4], %r70;
	setp.eq.s32 	%p13, %r19, 2;
	mov.u32 	%r105, %r106;
	@%p13 bra 	$L__BB0_17;
	ld.local.u32 	%r71, [%rd10+8];
	st.local.u32 	[%rd11+8], %r71;
	mov.u32 	%r105, %r106;
$L__BB0_17:
	add.s32 	%r98, %r98, 1;
	setp.lt.s32 	%p14, %r98, %r54;
	@%p14 bra 	$L__BB0_3;
	add.s32 	%r97, %r97, %r5;
	setp.lt.s32 	%p15, %r97, %r54;
	@%p15 bra 	$L__BB0_2;
	shl.b32 	%r72, %r4, 2;
	mov.u32 	%r73, _ZZ22find_max_clique_kernelPKbPiS1_iE22shared_max_clique_size;
	add.s32 	%r28, %r73, %r72;
	ld.shared.u32 	%r74, [%r28];
	setp.le.s32 	%p16, %r105, %r74;
	@%p16 bra 	$L__BB0_27;
	st.shared.u32 	[%r28], %r105;
	setp.lt.s32 	%p17, %r105, 1;
	@%p17 bra 	$L__BB0_27;
	and.b32  	%r29, %r105, 3;
	setp.lt.u32 	%p18, %r105, 4;
	mov.b32 	%r109, 0;
	@%p18 bra 	$L__BB0_24;
	and.b32  	%r109, %r105, 2147483644;
	neg.s32 	%r108, %r109;
	mov.u32 	%r76, _ZZ22find_max_clique_kernelPKbPiS1_iE18shared_best_clique;
	mad.lo.s32 	%r77, %r4, 400, %r76;
	add.s32 	%r107, %r77, 8;
	mov.u64 	%rd36, %rd2;
$L__BB0_23:
	ld.local.v4.u32 	{%r78, %r79, %r80, %r81}, [%rd36];
	st.shared.u32 	[%r107+-8], %r78;
	st.shared.u32 	[%r107+-4], %r79;
	st.shared.u32 	[%r107], %r80;
	st.shared.u32 	[%r107+4], %r81;
	add.s32 	%r108, %r108, 4;
	add.s32 	%r107, %r107, 16;
	add.s64 	%rd36, %rd36, 16;
	setp.ne.s32 	%p19, %r108, 0;
	@%p19 bra 	$L__BB0_23;
$L__BB0_24:
	setp.eq.s32 	%p20, %r29, 0;
	@%p20 bra 	$L__BB0_27;
	shl.b32 	%r82, %r109, 2;
	mad.lo.s32 	%r83, %r4, 400, %r82;
	mov.u32 	%r84, _ZZ22find_max_clique_kernelPKbPiS1_iE18shared_best_clique;
	add.s32 	%r111, %r84, %r83;
	mul.wide.u32 	%rd32, %r109, 4;
	add.s64 	%rd37, %rd2, %rd32;
	neg.s32 	%r110, %r29;
$L__BB0_26:
	.pragma "nounroll";
	ld.local.u32 	%r85, [%rd37];
	st.shared.u32 	[%r111], %r85;
	add.s32 	%r111, %r111, 4;
	add.s64 	%rd37, %rd37, 4;
	add.s32 	%r110, %r110, 1;
	setp.ne.s32 	%p21, %r110, 0;
	@%p21 bra 	$L__BB0_26;
$L__BB0_27:
	bar.sync 	0;
	setp.ne.s32 	%p22, %r1, 0;
	@%p22 bra 	$L__BB0_34;
	ld.global.u32 	%r115, [%rd1];
	cvta.to.global.u64 	%rd17, %rd19;
	mov.b32 	%r113, 0;
$L__BB0_29:
	shl.b32 	%r87, %r113, 2;
	add.s32 	%r89, %r73, %r87;
	ld.shared.u32 	%r47, [%r89];
	setp.le.s32 	%p23, %r47, %r115;
	@%p23 bra 	$L__BB0_33;
	st.global.u32 	[%rd1], %r47;
	setp.lt.s32 	%p24, %r47, 1;
	mov.u32 	%r115, %r47;
	@%p24 bra 	$L__BB0_33;
	mul.lo.s32 	%r48, %r113, 100;
	mov.b32 	%r114, 0;
$L__BB0_32:
	add.s32 	%r91, %r114, %r48;
	shl.b32 	%r92, %r91, 2;
	mov.u32 	%r93, _ZZ22find_max_clique_kernelPKbPiS1_iE18shared_best_clique;
	add.s32 	%r94, %r93, %r92;
	ld.shared.u32 	%r95, [%r94];
	mul.wide.u32 	%rd33, %r114, 4;
	add.s64 	%rd34, %rd17, %rd33;
	st.global.u32 	[%rd34], %r95;
	add.s32 	%r114, %r114, 1;
	ld.global.u32 	%r115, [%rd1];
	setp.lt.s32 	%p25, %r114, %r115;
	@%p25 bra 	$L__BB0_32;
$L__BB0_33:
	add.s32 	%r113, %r113, 1;
	setp.ne.s32 	%p26, %r113, 32;
	@%p26 bra 	$L__BB0_29;
$L__BB0_34:
	ret;

}


// ===== COMPILED SASS (sm_100) =====

	.target	sm_100

	.elftype	@"ET_EXEC"


//--------------------- .note.nv.tkinfo           --------------------------
	.section	.note.nv.tkinfo,"",@"SHT_NOTE"
	.sectionflags	@"SHF_NOTE_NV_TKINFO"
	.tkinfo
        /*0018*/ 	.word	0x00000002
        /*0030*/ 	.string	""
        /*0030*/ 	.string	"ptxas"
        /*0030*/ 	.string	"Cuda compilation tools, release 13.0, V13.0.88"
        /*0030*/ 	.string	"Build cuda_13.0.r13.0/compiler.36424714_0"
        /*0030*/ 	.string	"-arch sm_100 -m 64 "



//--------------------- .note.nv.cuinfo           --------------------------
	.section	.note.nv.cuinfo,"",@"SHT_NOTE"
	.sectionflags	@"SHF_NOTE_NV_CUINFO"
        /*0018*/ 	.short	0x0002
        /*001a*/ 	.short	0x0064
        /*001c*/ 	.short	0x0082
	.zero		2


//--------------------- .nv.info                  --------------------------
	.section	.nv.info,"",@"SHT_CUDA_INFO"
	.align	4


	//----- nvinfo : EIATTR_REGCOUNT
	.align		4
        /*0000*/ 	.byte	0x04, 0x2f
        /*0002*/ 	.short	(.L_1 - .L_0)
	.align		4
.L_0:
        /*0004*/ 	.word	index@(_Z22find_max_clique_kernelPKbPiS1_i)
        /*0008*/ 	.word	0x0000001d


	//----- nvinfo : EIATTR_FRAME_SIZE
	.align		4
.L_1:
        /*000c*/ 	.byte	0x04, 0x11
        /*000e*/ 	.short	(.L_3 - .L_2)
	.align		4
.L_2:
        /*0010*/ 	.word	index@(_Z22find_max_clique_kernelPKbPiS1_i)
        /*0014*/ 	.word	0x00000320


	//----- nvinfo : EIATTR_MIN_STACK_SIZE
	.align		4
.L_3:
        /*0018*/ 	.byte	0x04, 0x12
        /*001a*/ 	.short	(.L_5 - .L_4)
	.align		4
.L_4:
        /*001c*/ 	.word	index@(_Z22find_max_clique_kernelPKbPiS1_i)
        /*0020*/ 	.word	0x00000320
.L_5:


//--------------------- .nv.compat                --------------------------
	.section	.nv.compat,"",@"SHT_CUDA_COMPAT_INFO"
	.align	4
        /*0000*/ 	.byte	0x02, 0x09, 0x00, 0x00, 0x02, 0x02, 0x01, 0x00, 0x02, 0x05, 0x05, 0x00, 0x03, 0x07, 0x01, 0x01
        /*0010*/ 	.byte	0x02, 0x03, 0x00, 0x00, 0x02, 0x06, 0x01, 0x00, 0x04, 0x0b, 0x08, 0x00, 0x09, 0x00, 0x00, 0x00
        /*0020*/ 	.byte	0x00, 0x00, 0x00, 0x00


//--------------------- .nv.info._Z22find_max_clique_kernelPKbPiS1_i --------------------------
	.section	.nv.info._Z22find_max_clique_kernelPKbPiS1_i,"",@"SHT_CUDA_INFO"
	.sectionflags	@""
	.align	4


	//----- nvinfo : EIATTR_CUDA_API_VERSION
	.align		4
        /*0000*/ 	.byte	0x04, 0x37
        /*0002*/ 	.short	(.L_7 - .L_6)
.L_6:
        /*0004*/ 	.word	0x00000082


	//----- nvinfo : EIATTR_KPARAM_INFO
	.align		4
.L_7:
        /*0008*/ 	.byte	0x04, 0x17
        /*000a*/ 	.short	(.L_9 - .L_8)
.L_8:
        /*000c*/ 	.word	0x00000000
        /*0010*/ 	.short	0x0003
        /*0012*/ 	.short	0x0018
        /*0014*/ 	.byte	0x00, 0xf0, 0x11, 0x00


	//----- nvinfo : EIATTR_KPARAM_INFO
	.align		4
.L_9:
        /*0018*/ 	.byte	0x04, 0x17
        /*001a*/ 	.short	(.L_11 - .L_10)
.L_10:
        /*001c*/ 	.word	0x00000000
        /*0020*/ 	.short	0x0002
        /*0022*/ 	.short	0x0010
        /*0024*/ 	.byte	0x00, 0xf5, 0x21, 0x00


	//----- nvinfo : EIATTR_KPARAM_INFO
	.align		4
.L_11:
        /*0028*/ 	.byte	0x04, 0x17
        /*002a*/ 	.short	(.L_13 - .L_12)
.L_12:
        /*002c*/ 	.word	0x00000000
        /*0030*/ 	.short	0x0001
        /*0032*/ 	.short	0x0008
        /*0034*/ 	.byte	0x00, 0xf5, 0x21, 0x00


	//----- nvinfo : EIATTR_KPARAM_INFO
	.align		4
.L_13:
        /*0038*/ 	.byte	0x04, 0x17
        /*003a*/ 	.short	(.L_15 - .L_14)
.L_14:
        /*003c*/ 	.word	0x00000000
        /*0040*/ 	.short	0x0000
        /*0042*/ 	.short	0x0000
        /*0044*/ 	.byte	0x00, 0xf5, 0x21, 0x00


	//----- nvinfo : EIATTR_SPARSE_MMA_MASK
	.align		4
.L_15:
        /*0048*/ 	.byte	0x03, 0x50
        /*004a*/ 	.short	0x0000


	//----- nvinfo : EIATTR_MAXREG_COUNT
	.align		4
        /*004c*/ 	.byte	0x03, 0x1b
        /*004e*/ 	.short	0x00ff


	//----- nvinfo : EIATTR_NUM_BARRIERS
	.align		4
        /*0050*/ 	.byte	0x02, 0x4c
        /*0052*/ 	.byte	0x01
	.zero		1


	//----- nvinfo : EIATTR_MERCURY_ISA_VERSION
	.align		4
        /*0054*/ 	.byte	0x03, 0x5f
        /*0056*/ 	.short	0x0101


	//----- nvinfo : EIATTR_VRC_CTA_INIT_COUNT
	.align		4
        /*0058*/ 	.byte	0x02, 0x4a
	.zero		1
	.zero		1


	//----- nvinfo : EIATTR_EXIT_INSTR_OFFSETS
	.align		4
        /*005c*/ 	.byte	0x04, 0x1c
        /*005e*/ 	.short	(.L_17 - .L_16)


	//   ....[0]....
.L_16:
        /*0060*/ 	.word	0x00000080


	//   ....[1]....
        /*0064*/ 	.word	0x00000c50


	//   ....[2]....
        /*0068*/ 	.word	0x00000e40


	//----- nvinfo : EIATTR_CRS_STACK_SIZE
	.align		4
.L_17:
        /*006c*/ 	.byte	0x04, 0x1e
        /*006e*/ 	.short	(.L_19 - .L_18)
.L_18:
        /*0070*/ 	.word	0x00000000


	//----- nvinfo : EIATTR_CBANK_PARAM_SIZE
	.align		4
.L_19:
        /*0074*/ 	.byte	0x03, 0x19
        /*0076*/ 	.short	0x001c


	//----- nvinfo : EIATTR_PARAM_CBANK
	.align		4
        /*0078*/ 	.byte	0x04, 0x0a
        /*007a*/ 	.short	(.L_21 - .L_20)
	.align		4
.L_20:
        /*007c*/ 	.word	index@(.nv.constant0._Z22find_max_clique_kernelPKbPiS1_i)
        /*0080*/ 	.short	0x0380
        /*0082*/ 	.short	0x001c


	//----- nvinfo : EIATTR_SW_WAR
	.align		4
.L_21:
        /*0084*/ 	.byte	0x04, 0x36
        /*0086*/ 	.short	(.L_23 - .L_22)
.L_22:
        /*0088*/ 	.word	0x00000008
.L_23:


//--------------------- .nv.callgraph             --------------------------
	.section	.nv.callgraph,"",@"SHT_CUDA_CALLGRAPH"
	.align	4
	.sectionentsize	8
	.align		4
        /*0000*/ 	.word	0x00000000
	.align		4
        /*0004*/ 	.word	0xffffffff
	.align		4
        /*0008*/ 	.word	0x00000000
	.align		4
        /*000c*/ 	.word	0xfffffffe
	.align		4
        /*0010*/ 	.word	0x00000000
	.align		4
        /*0014*/ 	.word	0xfffffffd
	.align		4
        /*0018*/ 	.word	0x00000000
	.align		4
        /*001c*/ 	.word	0xfffffffc


//--------------------- .text._Z22find_max_clique_kernelPKbPiS1_i --------------------------
	.section	.text._Z22find_max_clique_kernelPKbPiS1_i,"ax",@progbits
	.align	128
        .global         _Z22find_max_clique_kernelPKbPiS1_i
        .type           _Z22find_max_clique_kernelPKbPiS1_i,@function
        .size           _Z22find_max_clique_kernelPKbPiS1_i,(.L_x_30 - _Z22find_max_clique_kernelPKbPiS1_i)
        .other          _Z22find_max_clique_kernelPKbPiS1_i,@"STO_CUDA_ENTRY STV_DEFAULT"
_Z22find_max_clique_kernelPKbPiS1_i:
.text._Z22find_max_clique_kernelPKbPiS1_i:
[----:B------:R-:W0:Y:S01]  /*0000*/  LDC R1, c[0x0][0x37c] ;  /* 0x0000df00ff017b82 */ /* 0x000e220000000800 */
[----:B------:R-:W1:Y:S07]  /*0010*/  S2R R2, SR_TID.X ;  /* 0x0000000000027919 */ /* 0x000e6e0000002100 */
[----:B------:R-:W1:Y:S01]  /*0020*/  S2UR UR4, SR_CTAID.X ;  /* 0x00000000000479c3 */ /* 0x000e620000002500 */
[----:B------:R-:W2:Y:S01]  /*0030*/  LDCU UR5, c[0x0][0x398] ;  /* 0x00007300ff0577ac */ /* 0x000ea20008000800 */
[----:B0-----:R-:W-:-:S06]  /*0040*/  VIADD R1, R1, 0xfffffce0 ;  /* 0xfffffce001017836 */ /* 0x001fcc0000000000 */
[----:B------:R-:W1:Y:S02]  /*0050*/  LDC R9, c[0x0][0x360] ;  /* 0x0000d800ff097b82 */ /* 0x000e640000000800 */
[----:B-1----:R-:W-:-:S05]  /*0060*/  IMAD R0, R9, UR4, R2 ;  /* 0x0000000409007c24 */ /* 0x002fca000f8e0202 */
[----:B--2---:R-:W-:-:S13]  /*0070*/  ISETP.GE.AND P0, PT, R0, UR5, PT ;  /* 0x0000000500007c0c */ /* 0x004fda000bf06270 */
[----:B------:R-:W-:Y:S05]  /*0080*/  @P0 EXIT ;  /* 0x000000000000094d */ /* 0x000fea0003800000 */
[----:B------:R-:W0:Y:S01]  /*0090*/  LDCU UR6, c[0x0][0x370] ;  /* 0x00006e00ff0677ac */ /* 0x000e220008000800 */
[----:B------:R-:W-:Y:S01]  /*00a0*/  BSSY.RECONVERGENT B2, `(.L_x_0) ;  /* 0x0000059000027945 */ /* 0x000fe20003800200 */
[C---:B------:R-:W-:Y:S01]  /*00b0*/  VIADD R3, R1.reuse, 0x190 ;  /* 0x0000019001037836 */ /* 0x040fe20000000000 */
[----:B------:R-:W-:Y:S01]  /*00c0*/  SHF.R.U32.HI R25, RZ, 0x5, R2 ;  /* 0x00000005ff197819 */ /* 0x000fe20000011602 */
[----:B------:R-:W-:Y:S01]  /*00d0*/  VIADD R8, R1, 0x194 ;  /* 0x0000019401087836 */ /* 0x000fe20000000000 */
[----:B------:R-:W1:Y:S01]  /*00e0*/  LDCU.64 UR4, c[0x0][0x358] ;  /* 0x00006b00ff0477ac */ /* 0x000e620008000a00 */
[----:B------:R-:W-:Y:S02]  /*00f0*/  IMAD.MOV.U32 R4, RZ, RZ, RZ ;  /* 0x000000ffff047224 */ /* 0x000fe400078e00ff */
[----:B0-----:R-:W-:-:S07]  /*0100*/  IMAD R9, R9, UR6, RZ ;  /* 0x0000000609097c24 */ /* 0x001fce000f8e02ff */
.L_x_13:
[----:B0-----:R-:W0:Y:S01]  /*0110*/  LDCU UR6, c[0x0][0x398] ;  /* 0x00007300ff0677ac */ /* 0x001e220008000800 */
[--C-:B------:R-:W-:Y:S02]  /*0120*/  IMAD.MOV.U32 R10, RZ, RZ, R0.reuse ;  /* 0x000000ffff0a7224 */ /* 0x100fe400078e0000 */
[----:B------:R-:W-:Y:S02]  /*0130*/  HFMA2 R11, -RZ, RZ, 0, 0 ;  /* 0x00000000ff0b7431 */ /* 0x000fe400000001ff */
[----:B------:R-:W-:Y:S01]  /*0140*/  IMAD.IADD R0, R9, 0x1, R0 ;  /* 0x0000000109007824 */ /* 0x000fe200078e0200 */
[----:B------:R-:W-:Y:S04]  /*0150*/  BSSY.RECONVERGENT B1, `(.L_x_1) ;  /* 0x000004c000017945 */ /* 0x000fe80003800200 */
[----:B0-23--:R-:W-:-:S13]  /*0160*/  ISETP.GE.AND P1, PT, R0, UR6, PT ;  /* 0x0000000600007c0c */ /* 0x00dfda000bf26270 */
.L_x_12:
[----:B0-----:R-:W0:Y:S01]  /*0170*/  LDCU UR6, c[0x0][0x398] ;  /* 0x00007300ff0677ac */ /* 0x001e220008000800 */
[C---:B------:R-:W-:Y:S01]  /*0180*/  ISETP.GE.AND P2, PT, R11.reuse, RZ, PT ;  /* 0x000000ff0b00720c */ /* 0x040fe20003f46270 */
[----:B--23--:R-:W-:Y:S01]  /*0190*/  IMAD R5, R11, 0x4, R3 ;  /* 0x000000040b057824 */ /* 0x00cfe200078e0203 */
[----:B------:R-:W-:Y:S01]  /*01a0*/  BSSY.RECONVERGENT B0, `(.L_x_2) ;  /* 0x0000045000007945 */ /* 0x000fe20003800200 */
[----:B------:R-:W-:-:S03]  /*01b0*/  IMAD.MOV.U32 R14, RZ, RZ, R11 ;  /* 0x000000ffff0e7224 */ /* 0x000fc600078e000b */
[----:B------:R2:W-:Y:S02]  /*01c0*/  STL [R5], R10 ;  /* 0x0000000a05007387 */ /* 0x0005e40000100800 */
[----:B--2---:R-:W-:-:S05]  /*01d0*/  VIADD R10, R10, 0x1 ;  /* 0x000000010a0a7836 */ /* 0x004fca0000000000 */
[----:B0-----:R-:W-:Y:S01]  /*01e0*/  ISETP.GE.AND P0, PT, R10, UR6, PT ;  /* 0x000000060a007c0c */ /* 0x001fe2000bf06270 */
[----:B------:R-:W-:-:S12]  /*01f0*/  @!P2 BRA `(.L_x_3) ;  /* 0x00000000006ca947 */ /* 0x000fd80003800000 */
[----:B------:R-:W-:-:S07]  /*0200*/  IMAD.MOV.U32 R5, RZ, RZ, RZ ;  /* 0x000000ffff057224 */ /* 0x000fce00078e00ff */
.L_x_8:
[----:B------:R-:W-:Y:S01]  /*0210*/  IADD3 R12, PT, PT, -R14, 0x1, R5 ;  /* 0x000000010e0c7810 */ /* 0x000fe20007ffe105 */
[----:B------:R-:W-:Y:S03]  /*0220*/  BSSY.RELIABLE B3, `(.L_x_4) ;  /* 0x0000015000037945 */ /* 0x000fe60003800100 */
[----:B------:R-:W-:-:S13]  /*0230*/  ISETP.NE.AND P2, PT, R12, 0x1, PT ;  /* 0x000000010c00780c */ /* 0x000fda0003f45270 */
[----:B------:R-:W-:Y:S05]  /*0240*/  @!P2 BRA `(.L_x_5) ;  /* 0x000000000048a947 */ /* 0x000fea0003800000 */
[----:B------:R-:W-:-:S05]  /*0250*/  IMAD R6, R5, 0x4, R1 ;  /* 0x0000000405067824 */ /* 0x000fca00078e0201 */
[----:B------:R0:W5:Y:S01]  /*0260*/  LDL R15, [R6+0x190] ;  /* 0x00019000060f7983 */ /* 0x0001620000100800 */
[----:B------:R-:W-:-:S07]  /*0270*/  IMAD R13, R5, 0x4, R8 ;  /* 0x00000004050d7824 */ /* 0x000fce00078e0208 */
.L_x_7:
[----:B0-----:R-:W2:Y:S01]  /*0280*/  LDL R6, [R13] ;  /* 0x000000000d067983 */ /* 0x001ea20000100800 */
[----:B------:R-:W2:Y:S01]  /*0290*/  LDCU UR8, c[0x0][0x398] ;  /* 0x00007300ff0877ac */ /* 0x000ea20008000800 */
[----:B------:R-:W0:Y:S01]  /*02a0*/  LDCU.64 UR6, c[0x0][0x380] ;  /* 0x00007000ff0677ac */ /* 0x000e220008000a00 */
[----:B--2--5:R-:W-:-:S05]  /*02b0*/  IMAD R7, R15, UR8, R6 ;  /* 0x000000080f077c24 */ /* 0x024fca000f8e0206 */
[----:B0-----:R-:W-:-:S04]  /*02c0*/  IADD3 R6, P2, PT, R7, UR6, RZ ;  /* 0x0000000607067c10 */ /* 0x001fc8000ff5e0ff */
[----:B------:R-:W-:-:S05]  /*02d0*/  LEA.HI.X.SX32 R7, R7, UR7, 0x1, P2 ;  /* 0x0000000707077c11 */ /* 0x000fca00090f0eff */
[----:B-1----:R-:W2:Y:S01]  /*02e0*/  LDG.E.U8 R6, desc[UR4][R6.64] ;  /* 0x0000000406067981 */ /* 0x002ea2000c1e1100 */
[----:B------:R-:W-:Y:S02]  /*02f0*/  MOV R11, R14 ;  /* 0x0000000e000b7202 */ /* 0x000fe40000000f00 */
[----:B--2---:R-:W-:-:S13]  /*0300*/  ISETP.NE.AND P2, PT, R6, RZ, PT ;  /* 0x000000ff0600720c */ /* 0x004fda0003f45270 */
[----:B------:R-:W-:Y:S05]  /*0310*/  @!P2 BREAK.RELIABLE B3 ;  /* 0x000000000003a942 */ /* 0x000fea0003800100 */
[----:B------:R-:W-:Y:S05]  /*0320*/  @!P2 BRA `(.L_x_6) ;  /* 0x0000000000b0a947 */ /* 0x000fea0003800000 */
[----:B------:R-:W-:Y:S02]  /*0330*/  VIADD R12, R12, 0x1 ;  /* 0x000000010c0c7836 */ /* 0x000fe40000000000 */
[----:B------:R-:W-:-:S03]  /*0340*/  VIADD R13, R13, 0x4 ;  /* 0x000000040d0d7836 */ /* 0x000fc60000000000 */
[----:B------:R-:W-:-:S13]  /*0350*/  ISETP.NE.AND P2, PT, R12, 0x1, PT ;  /* 0x000000010c00780c */ /* 0x000fda0003f45270 */
[----:B------:R-:W-:Y:S05]  /*0360*/  @P2 BRA `(.L_x_7) ;  /* 0xfffffffc00c42947 */ /* 0x000fea000383ffff */
.L_x_5:
[----:B-1----:R-:W-:Y:S05]  /*0370*/  BSYNC.RELIABLE B3 ;  /* 0x0000000000037941 */ /* 0x002fea0003800100 */
.L_x_4:
[C---:B------:R-:W-:Y:S01]  /*0380*/  ISETP.NE.AND P2, PT, R5.reuse, R14, PT ;  /* 0x0000000e0500720c */ /* 0x040fe20003f45270 */
[----:B------:R-:W-:-:S12]  /*0390*/  VIADD R5, R5, 0x1 ;  /* 0x0000000105057836 */ /* 0x000fd80000000000 */
[----:B------:R-:W-:Y:S05]  /*03a0*/  @P2 BRA `(.L_x_8) ;  /* 0xfffffffc00982947 */ /* 0x000fea000383ffff */
.L_x_3:
[C---:B------:R-:W-:Y:S01]  /*03b0*/  ISETP.GE.AND P3, PT, R14.reuse, R4, PT ;  /* 0x000000040e00720c */ /* 0x040fe20003f66270 */
[----:B------:R-:W-:-:S03]  /*03c0*/  VIADD R11, R14, 0x1 ;  /* 0x000000010e0b7836 */ /* 0x000fc60000000000 */
[----:B------:R-:W-:Y:S02]  /*03d0*/  ISETP.LT.OR P2, PT, R14, RZ, !P3 ;  /* 0x000000ff0e00720c */ /* 0x000fe40005f41670 */
[----:B------:R-:W-:-:S11]  /*03e0*/  SEL R4, R4, R11, !P3 ;  /* 0x0000000b04047207 */ /* 0x000fd60005800000 */
[----:B------:R-:W-:Y:S05]  /*03f0*/  @P2 BRA `(.L_x_6) ;  /* 0x00000000007c2947 */ /* 0x000fea0003800000 */
[----:B------:R-:W-:Y:S01]  /*0400*/  ISETP.GE.U32.AND P3, PT, R14, 0x3, PT ;  /* 0x000000030e00780c */ /* 0x000fe20003f66070 */
[----:B------:R-:W-:Y:S01]  /*0410*/  BSSY.RECONVERGENT B3, `(.L_x_9) ;  /* 0x000000d000037945 */ /* 0x000fe20003800200 */
[----:B------:R-:W-:Y:S01]  /*0420*/  LOP3.LUT R15, R11, 0x3, RZ, 0xc0, !PT ;  /* 0x000000030b0f7812 */ /* 0x000fe200078ec0ff */
[----:B------:R-:W-:-:S03]  /*0430*/  IMAD.MOV.U32 R12, RZ, RZ, RZ ;  /* 0x000000ffff0c7224 */ /* 0x000fc600078e00ff */
[----:B------:R-:W-:-:S07]  /*0440*/  ISETP.NE.AND P2, PT, R15, RZ, PT ;  /* 0x000000ff0f00720c */ /* 0x000fce0003f45270 */
[----:B------:R-:W-:Y:S06]  /*0450*/  @!P3 BRA `(.L_x_10) ;  /* 0x000000000020b947 */ /* 0x000fec0003800000 */
[----:B------:R-:W-:Y:S01]  /*0460*/  HFMA2 R13, -RZ, RZ, 0, 0 ;  /* 0x00000000ff0d7431 */ /* 0x000fe200000001ff */
[----:B------:R-:W-:-:S07]  /*0470*/  LOP3.LUT R12, R11, 0xfffffffc, RZ, 0xc0, !PT ;  /* 0xfffffffc0b0c7812 */ /* 0x000fce00078ec0ff */
.L_x_11:
[----:B0-----:R-:W-:-:S05]  /*0480*/  IMAD R14, R13, 0x4, R1 ;  /* 0x000000040d0e7824 */ /* 0x001fca00078e0201 */
[----:B------:R-:W2:Y:S01]  /*0490*/  LDL.128 R4, [R14+0x190] ;  /* 0x000190000e047983 */ /* 0x000ea20000100c00 */
[----:B------:R-:W-:-:S05]  /*04a0*/  VIADD R13, R13, 0x4 ;  /* 0x000000040d0d7836 */ /* 0x000fca0000000000 */
[----:B------:R-:W-:Y:S01]  /*04b0*/  ISETP.NE.AND P3, PT, R13, R12, PT ;  /* 0x0000000c0d00720c */ /* 0x000fe20003f65270 */
[----:B--2---:R0:W-:-:S12]  /*04c0*/  STL.128 [R14], R4 ;  /* 0x000000040e007387 */ /* 0x0041d80000100c00 */
[----:B------:R-:W-:Y:S05]  /*04d0*/  @P3 BRA `(.L_x_11) ;  /* 0xfffffffc00e83947 */ /* 0x000fea000383ffff */
.L_x_10:
[----:B-1----:R-:W-:Y:S05]  /*04e0*/  BSYNC.RECONVERGENT B3 ;  /* 0x0000000000037941 */ /* 0x002fea0003800200 */
.L_x_9:
[----:B0-----:R-:W-:Y:S01]  /*04f0*/  IMAD.MOV.U32 R4, RZ, RZ, R11 ;  /* 0x000000ffff047224 */ /* 0x001fe200078e000b */
[----:B------:R-:W-:Y:S06]  /*0500*/  @!P2 BRA `(.L_x_6) ;  /* 0x000000000038a947 */ /* 0x000fec0003800000 */
[----:B------:R-:W-:-:S05]  /*0510*/  IMAD R12, R12, 0x4, R1 ;  /* 0x000000040c0c7824 */ /* 0x000fca00078e0201 */
[----:B------:R-:W2:Y:S01]  /*0520*/  LDL R5, [R12+0x190] ;  /* 0x000190000c057983 */ /* 0x000ea20000100800 */
[----:B------:R-:W-:Y:S01]  /*0530*/  ISETP.NE.AND P2, PT, R15, 0x1, PT ;  /* 0x000000010f00780c */ /* 0x000fe20003f45270 */
[----:B------:R-:W-:Y:S02]  /*0540*/  IMAD.MOV.U32 R4, RZ, RZ, R11 ;  /* 0x000000ffff047224 */ /* 0x000fe400078e000b */
[----:B--2---:R0:W-:Y:S10]  /*0550*/  STL [R12], R5 ;  /* 0x000000050c007387 */ /* 0x0041f40000100800 */
[----:B------:R-:W-:Y:S05]  /*0560*/  @!P2 BRA `(.L_x_6) ;  /* 0x000000000020a947 */ /* 0x000fea0003800000 */
[----:B0-----:R-:W2:Y:S01]  /*0570*/  LDL R5, [R12+0x194] ;  /* 0x000194000c057983 */ /* 0x001ea20000100800 */
[----:B------:R-:W-:Y:S02]  /*0580*/  ISETP.NE.AND P2, PT, R15, 0x2, PT ;  /* 0x000000020f00780c */ /* 0x000fe40003f45270 */
[----:B------:R-:W-:Y:S01]  /*0590*/  MOV R4, R11 ;  /* 0x0000000b00047202 */ /* 0x000fe20000000f00 */
[----:B--2---:R2:W-:Y:S10]  /*05a0*/  STL [R12+0x4], R5 ;  /* 0x000004050c007387 */ /* 0x0045f40000100800 */
[----:B------:R-:W-:Y:S05]  /*05b0*/  @!P2 BRA `(.L_x_6) ;  /* 0x00000000000ca947 */ /* 0x000fea0003800000 */
[----:B--2---:R-:W2:Y:S01]  /*05c0*/  LDL R5, [R12+0x198] ;  /* 0x000198000c057983 */ /* 0x004ea20000100800 */
[----:B------:R-:W-:-:S03]  /*05d0*/  IMAD.MOV.U32 R4, RZ, RZ, R11 ;  /* 0x000000ffff047224 */ /* 0x000fc600078e000b */
[----:B--2---:R3:W-:Y:S04]  /*05e0*/  STL [R12+0x8], R5 ;  /* 0x000008050c007387 */ /* 0x0047e80000100800 */
.L_x_6:
[----:B-1----:R-:W-:Y:S05]  /*05f0*/  BSYNC.RECONVERGENT B0 ;  /* 0x0000000000007941 */ /* 0x002fea0003800200 */
.L_x_2:
[----:B------:R-:W-:Y:S05]  /*0600*/  @!P0 BRA `(.L_x_12) ;  /* 0xfffffff800d88947 */ /* 0x000fea000383ffff */
[----:B------:R-:W-:Y:S05]  /*0610*/  BSYNC.RECONVERGENT B1 ;  /* 0x0000000000017941 */ /* 0x000fea0003800200 */
.L_x_1:
[----:B------:R-:W-:Y:S05]  /*0620*/  @!P1 BRA `(.L_x_13) ;  /* 0xfffffff800b89947 */ /* 0x000fea000383ffff */
[----:B------:R-:W-:Y:S05]  /*0630*/  BSYNC.RECONVERGENT B2 ;  /* 0x0000000000027941 */ /* 0x000fea0003800200 */
.L_x_0:
[----:B------:R-:W-:Y:S05]  /*0640*/  WARPSYNC.ALL ;  /* 0x0000000000007948 */ /* 0x000fea0003800000 */
[----:B------:R-:W1:Y:S01]  /*0650*/  S2R R3, SR_CgaCtaId ;  /* 0x0000000000037919 */ /* 0x000e620000008800 */
[----:B------:R-:W-:Y:S01]  /*0660*/  MOV R26, 0x400 ;  /* 0x00000400001a7802 */ /* 0x000fe20000000f00 */
[----:B------:R-:W-:Y:S04]  /*0670*/  BSSY.RECONVERGENT B2, `(.L_x_14) ;  /* 0x000005a000027945 */ /* 0x000fe80003800200 */
[----:B------:R-:W-:-:S05]  /*0680*/  VIADD R24, R26, 0x3200 ;  /* 0x000032001a187836 */ /* 0x000fca0000000000 */
[----:B-1----:R-:W-:-:S05]  /*0690*/  LEA R24, R3, R24, 0x18 ;  /* 0x0000001803187211 */ /* 0x002fca00078ec0ff */
[----:B0-23--:R-:W-:-:S05]  /*06a0*/  IMAD R5, R25, 0x4, R24 ;  /* 0x0000000419057824 */ /* 0x00dfca00078e0218 */
[----:B------:R-:W0:Y:S02]  /*06b0*/  LDS R7, [R5] ;  /* 0x0000000005077984 */ /* 0x000e240000000800 */
[----:B0-----:R-:W-:-:S13]  /*06c0*/  ISETP.GT.AND P0, PT, R4, R7, PT ;  /* 0x000000070400720c */ /* 0x001fda0003f04270 */
[----:B------:R-:W-:Y:S05]  /*06d0*/  @!P0 BRA `(.L_x_15) ;  /* 0x00000004004c8947 */ /* 0x000fea0003800000 */
[----:B------:R0:W-:Y:S01]  /*06e0*/  STS [R5], R4 ;  /* 0x0000000405007388 */ /* 0x0001e20000000800 */
[----:B------:R-:W-:-:S13]  /*06f0*/  ISETP.GE.AND P0, PT, R4, 0x1, PT ;  /* 0x000000010400780c */ /* 0x000fda0003f06270 */
[----:B0-----:R-:W-:Y:S05]  /*0700*/  @!P0 BRA `(.L_x_15) ;  /* 0x0000000400408947 */ /* 0x001fea0003800000 */
[C---:B------:R-:W-:Y:S01]  /*0710*/  ISETP.GE.U32.AND P0, PT, R4.reuse, 0x4, PT ;  /* 0x000000040400780c */ /* 0x040fe20003f06070 */
[----:B------:R-:W-:Y:S01]  /*0720*/  BSSY.RECONVERGENT B1, `(.L_x_16) ;  /* 0x0000040000017945 */ /* 0x000fe20003800200 */
[----:B------:R-:W-:Y:S01]  /*0730*/  LOP3.LUT R20, R4, 0x3, RZ, 0xc0, !PT ;  /* 0x0000000304147812 */ /* 0x000fe200078ec0ff */
[----:B------:R-:W-:-:S10]  /*0740*/  IMAD.MOV.U32 R23, RZ, RZ, RZ ;  /* 0x000000ffff177224 */ /* 0x000fd400078e00ff */
[----:B------:R-:W-:Y:S05]  /*0750*/  @!P0 BRA `(.L_x_17) ;  /* 0x0000000000f08947 */ /* 0x000fea0003800000 */
[----:B------:R-:W-:Y:S01]  /*0760*/  LOP3.LUT R23, R4, 0x7ffffffc, RZ, 0xc0, !PT ;  /* 0x7ffffffc04177812 */ /* 0x000fe200078ec0ff */
[----:B------:R-:W-:Y:S01]  /*0770*/  BSSY.RELIABLE B0, `(.L_x_18) ;  /* 0x0000032000007945 */ /* 0x000fe20003800100 */
[----:B------:R-:W-:-:S03]  /*0780*/  LEA R0, R3, R26, 0x18 ;  /* 0x0000001a03007211 */ /* 0x000fc600078ec0ff */
[----:B------:R-:W-:Y:S02]  /*0790*/  IMAD.MOV R22, RZ, RZ, -R23 ;  /* 0x000000ffff167224 */ /* 0x000fe400078e0a17 */
[----:B------:R-:W-:Y:S01]  /*07a0*/  IMAD R21, R25, 0x190, R0 ;  /* 0x0000019019157824 */ /* 0x000fe200078e0200 */
[----:B------:R-:W-:Y:S02]  /*07b0*/  MOV R0, R1 ;  /* 0x0000000100007202 */ /* 0x000fe40000000f00 */
[----:B------:R-:W-:Y:S01]  /*07c0*/  ISETP.GE.AND P0, PT, R22, RZ, PT ;  /* 0x000000ff1600720c */ /* 0x000fe20003f06270 */
[----:B------:R-:W-:-:S12]  /*07d0*/  VIADD R21, R21, 0x8 ;  /* 0x0000000815157836 */ /* 0x000fd80000000000 */
[----:B------:R-:W-:Y:S05]  /*07e0*/  @P0 BRA `(.L_x_19) ;  /* 0x0000000000a80947 */ /* 0x000fea0003800000 */
[----:B------:R-:W-:Y:S01]  /*07f0*/  IMAD.MOV R4, RZ, RZ, -R22 ;  /* 0x000000ffff047224 */ /* 0x000fe200078e0a16 */
[----:B------:R-:W-:Y:S01]  /*0800*/  BSSY.RECONVERGENT B3, `(.L_x_20) ;  /* 0x0000016000037945 */ /* 0x000fe20003800200 */
[----:B------:R-:W-:-:S03]  /*0810*/  PLOP3.LUT P0, PT, PT, PT, PT, 0x80, 0x8 ;  /* 0x000000000008781c */ /* 0x000fc60003f0f070 */
[----:B------:R-:W-:-:S13]  /*0820*/  ISETP.GT.AND P1, PT, R4, 0xc, PT ;  /* 0x0000000c0400780c */ /* 0x000fda0003f24270 */
[----:B------:R-:W-:Y:S05]  /*0830*/  @!P1 BRA `(.L_x_21) ;  /* 0x0000000000489947 */ /* 0x000fea0003800000 */
[----:B------:R-:W-:-:S13]  /*0840*/  PLOP3.LUT P0, PT, PT, PT, PT, 0x8, 0x80 ;  /* 0x000000000080781c */ /* 0x000fda0003f0e170 */
.L_x_22:
[----:B------:R-:W2:Y:S04]  /*0850*/  LDL.128 R4, [R0] ;  /* 0x0000000000047983 */ /* 0x000ea80000100c00 */
[----:B------:R-:W3:Y:S04]  /*0860*/  LDL.128 R8, [R0+0x10] ;  /* 0x0000100000087983 */ /* 0x000ee80000100c00 */
[----:B------:R-:W4:Y:S04]  /*0870*/  LDL.128 R12, [R0+0x20] ;  /* 0x00002000000c7983 */ /* 0x000f280000100c00 */
[----:B------:R0:W5:Y:S01]  /*0880*/  LDL.128 R16, [R0+0x30] ;  /* 0x0000300000107983 */ /* 0x0001620000100c00 */
[----:B------:R-:W-:-:S05]  /*0890*/  VIADD R22, R22, 0x10 ;  /* 0x0000001016167836 */ /* 0x000fca0000000000 */
[----:B------:R-:W-:Y:S01]  /*08a0*/  ISETP.GE.AND P1, PT, R22, -0xc, PT ;  /* 0xfffffff41600780c */ /* 0x000fe20003f26270 */
[----:B0-----:R-:W-:Y:S01]  /*08b0*/  VIADD R0, R0, 0x40 ;  /* 0x0000004000007836 */ /* 0x001fe20000000000 */
[----:B--2---:R-:W-:Y:S04]  /*08c0*/  STS.64 [R21+-0x8], R4 ;  /* 0xfffff80415007388 */ /* 0x004fe80000000a00 */
[----:B------:R-:W-:Y:S04]  /*08d0*/  STS.64 [R21], R6 ;  /* 0x0000000615007388 */ /* 0x000fe80000000a00 */
[----:B---3--:R-:W-:Y:S04]  /*08e0*/  STS.64 [R21+0x8], R8 ;  /* 0x0000080815007388 */ /* 0x008fe80000000a00 */
[----:B------:R-:W-:Y:S04]  /*08f0*/  STS.64 [R21+0x10], R10 ;  /* 0x0000100a15007388 */ /* 0x000fe80000000a00 */
[----:B----4-:R-:W-:Y:S04]  /*0900*/  STS.64 [R21+0x18], R12 ;  /* 0x0000180c15007388 */ /* 0x010fe80000000a00 */
[----:B------:R-:W-:Y:S04]  /*0910*/  STS.64 [R21+0x20], R14 ;  /* 0x0000200e15007388 */ /* 0x000fe80000000a00 */
[----:B-----5:R-:W-:Y:S04]  /*0920*/  STS.64 [R21+0x28], R16 ;  /* 0x0000281015007388 */ /* 0x020fe80000000a00 */
[----:B------:R0:W-:Y:S02]  /*0930*/  STS.64 [R21+0x30], R18 ;  /* 0x0000301215007388 */ /* 0x0001e40000000a00 */
[----:B0-----:R-:W-:Y:S01]  /*0940*/  VIADD R21, R21, 0x40 ;  /* 0x0000004015157836 */ /* 0x001fe20000000000 */
[----:B------:R-:W-:Y:S06]  /*0950*/  @!P1 BRA `(.L_x_22) ;  /* 0xfffffffc00bc9947 */ /* 0x000fec000383ffff */
.L_x_21:
[----:B------:R-:W-:Y:S05]  /*0960*/  BSYNC.RECONVERGENT B3 ;  /* 0x0000000000037941 */ /* 0x000fea0003800200 */
.L_x_20:
[----:B------:R-:W-:Y:S01]  /*0970*/  IADD3 R4, PT, PT, -R22, RZ, RZ ;  /* 0x000000ff16047210 */ /* 0x000fe20007ffe1ff */
[----:B------:R-:W-:Y:S03]  /*0980*/  BSSY.RECONVERGENT B3, `(.L_x_23) ;  /* 0x000000d000037945 */ /* 0x000fe60003800200 */
[----:B------:R-:W-:-:S13]  /*0990*/  ISETP.GT.AND P1, PT, R4, 0x4, PT ;  /* 0x000000040400780c */ /* 0x000fda0003f24270 */
[----:B------:R-:W-:Y:S05]  /*09a0*/  @!P1 BRA `(.L_x_24) ;  /* 0x0000000000289947 */ /* 0x000fea0003800000 */
[----:B------:R-:W2:Y:S04]  /*09b0*/  LDL.128 R4, [R0] ;  /* 0x0000000000047983 */ /* 0x000ea80000100c00 */
[----:B------:R0:W3:Y:S01]  /*09c0*/  LDL.128 R8, [R0+0x10] ;  /* 0x0000100000087983 */ /* 0x0000e20000100c00 */
[----:B------:R-:W-:Y:S01]  /*09d0*/  PLOP3.LUT P0, PT, PT, PT, PT, 0x8, 0x80 ;  /* 0x000000000080781c */ /* 0x000fe20003f0e170 */
[----:B------:R-:W-:Y:S02]  /*09e0*/  VIADD R22, R22, 0x8 ;  /* 0x0000000816167836 */ /* 0x000fe40000000000 */
[----:B0-----:R-:W-:Y:S01]  /*09f0*/  VIADD R0, R0, 0x20 ;  /* 0x0000002000007836 */ /* 0x001fe20000000000 */
[----:B--2---:R-:W-:Y:S04]  /*0a00*/  STS.64 [R21+-0x8], R4 ;  /* 0xfffff80415007388 */ /* 0x004fe80000000a00 */
[----:B------:R-:W-:Y:S04]  /*0a10*/  STS.64 [R21], R6 ;  /* 0x0000000615007388 */ /* 0x000fe80000000a00 */
[----:B---3--:R-:W-:Y:S04]  /*0a20*/  STS.64 [R21+0x8], R8 ;  /* 0x0000080815007388 */ /* 0x008fe80000000a00 */
[----:B------:R0:W-:Y:S02]  /*0a30*/  STS.64 [R21+0x10], R10 ;  /* 0x0000100a15007388 */ /* 0x0001e40000000a00 */
[----:B0-----:R-:W-:-:S07]  /*0a40*/  VIADD R21, R21, 0x20 ;  /* 0x0000002015157836 */ /* 0x001fce0000000000 */
.L_x_24:
[----:B------:R-:W-:Y:S05]  /*0a50*/  BSYNC.RECONVERGENT B3 ;  /* 0x0000000000037941 */ /* 0x000fea0003800200 */
.L_x_23:
[----:B------:R-:W-:-:S13]  /*0a60*/  ISETP.NE.OR P0, PT, R22, RZ, P0 ;  /* 0x000000ff1600720c */ /* 0x000fda0000705670 */
[----:B------:R-:W-:Y:S05]  /*0a70*/  @!P0 BREAK.RELIABLE B0 ;  /* 0x0000000000008942 */ /* 0x000fea0003800100 */
[----:B------:R-:W-:Y:S05]  /*0a80*/  @!P0 BRA `(.L_x_17) ;  /* 0x0000000000248947 */ /* 0x000fea0003800000 */
.L_x_19:
[----:B------:R-:W-:Y:S05]  /*0a90*/  BSYNC.RELIABLE B0 ;  /* 0x0000000000007941 */ /* 0x000fea0003800100 */
.L_x_18:
[----:B------:R0:W2:Y:S01]  /*0aa0*/  LDL.128 R4, [R0] ;  /* 0x0000000000047983 */ /* 0x0000a20000100c00 */
[----:B------:R-:W-:-:S05]  /*0ab0*/  VIADD R22, R22, 0x4 ;  /* 0x0000000416167836 */ /* 0x000fca0000000000 */
[----:B------:R-:W-:Y:S01]  /*0ac0*/  ISETP.NE.AND P0, PT, R22, RZ, PT ;  /* 0x000000ff1600720c */ /* 0x000fe20003f05270 */
[----:B0-----:R-:W-:Y:S01]  /*0ad0*/  VIADD R0, R0, 0x10 ;  /* 0x0000001000007836 */ /* 0x001fe20000000000 */
[----:B--2---:R-:W-:Y:S04]  /*0ae0*/  STS.64 [R21+-0x8], R4 ;  /* 0xfffff80415007388 */ /* 0x004fe80000000a00 */
[----:B------:R0:W-:Y:S02]  /*0af0*/  STS.64 [R21], R6 ;  /* 0x0000000615007388 */ /* 0x0001e40000000a00 */
[----:B0-----:R-:W-:-:S05]  /*0b00*/  IADD3 R21, PT, PT, R21, 0x10, RZ ;  /* 0x0000001015157810 */ /* 0x001fca0007ffe0ff */
[----:B------:R-:W-:Y:S05]  /*0b10*/  @P0 BRA `(.L_x_18) ;  /* 0xfffffffc00e00947 */ /* 0x000fea000383ffff */
.L_x_17:
[----:B------:R-:W-:Y:S05]  /*0b20*/  BSYNC.RECONVERGENT B1 ;  /* 0x0000000000017941 */ /* 0x000fea0003800200 */
.L_x_16:
[----:B------:R-:W-:-:S13]  /*0b30*/  ISETP.NE.AND P0, PT, R20, RZ, PT ;  /* 0x000000ff1400720c */ /* 0x000fda0003f05270 */
[----:B------:R-:W-:Y:S05]  /*0b40*/  @!P0 BRA `(.L_x_15) ;  /* 0x0000000000308947 */ /* 0x000fea0003800000 */
[----:B------:R-:W-:Y:S01]  /*0b50*/  LEA R3, R3, R26, 0x18 ;  /* 0x0000001a03037211 */ /* 0x000fe200078ec0ff */
[----:B------:R-:W-:Y:S02]  /*0b60*/  IMAD R0, R25, 0x64, R23 ;  /* 0x0000006419007824 */ /* 0x000fe400078e0217 */
[----:B------:R-:W-:Y:S02]  /*0b70*/  IMAD R23, R23, 0x4, R1 ;  /* 0x0000000417177824 */ /* 0x000fe400078e0201 */
[----:B------:R-:W-:Y:S02]  /*0b80*/  IMAD.MOV R20, RZ, RZ, -R20 ;  /* 0x000000ffff147224 */ /* 0x000fe400078e0a14 */
[----:B------:R-:W-:-:S07]  /*0b90*/  IMAD.U32 R0, R0, 0x4, R3 ;  /* 0x0000000400007824 */ /* 0x000fce00078e0003 */
.L_x_25:
[----:B------:R0:W2:Y:S01]  /*0ba0*/  LDL R3, [R23] ;  /* 0x0000000017037983 */ /* 0x0000a20000100800 */
[----:B------:R-:W-:-:S05]  /*0bb0*/  VIADD R20, R20, 0x1 ;  /* 0x0000000114147836 */ /* 0x000fca0000000000 */
[----:B------:R-:W-:Y:S01]  /*0bc0*/  ISETP.NE.AND P0, PT, R20, RZ, PT ;  /* 0x000000ff1400720c */ /* 0x000fe20003f05270 */
[----:B0-----:R-:W-:Y:S01]  /*0bd0*/  VIADD R23, R23, 0x4 ;  /* 0x0000000417177836 */ /* 0x001fe20000000000 */
[----:B--2---:R0:W-:Y:S02]  /*0be0*/  STS [R0], R3 ;  /* 0x0000000300007388 */ /* 0x0041e40000000800 */
[----:B0-----:R-:W-:-:S09]  /*0bf0*/  IADD3 R0, PT, PT, R0, 0x4, RZ ;  /* 0x0000000400007810 */ /* 0x001fd20007ffe0ff */
[----:B------:R-:W-:Y:S05]  /*0c00*/  @P0 BRA `(.L_x_25) ;  /* 0xfffffffc00e40947 */ /* 0x000fea000383ffff */
.L_x_15:
[----:B------:R-:W-:Y:S05]  /*0c10*/  BSYNC.RECONVERGENT B2 ;  /* 0x0000000000027941 */ /* 0x000fea0003800200 */
.L_x_14:
[----:B------:R-:W-:Y:S05]  /*0c20*/  WARPSYNC.ALL ;  /* 0x0000000000007948 */ /* 0x000fea0003800000 */
[----:B------:R-:W-:Y:S01]  /*0c30*/  BAR.SYNC.DEFER_BLOCKING 0x0 ;  /* 0x0000000000007b1d */ /* 0x000fe20000010000 */
[----:B------:R-:W-:-:S13]  /*0c40*/  ISETP.NE.AND P0, PT, R2, RZ, PT ;  /* 0x000000ff0200720c */ /* 0x000fda0003f05270 */
[----:B------:R-:W-:Y:S05]  /*0c50*/  @P0 EXIT ;  /* 0x000000000000094d */ /* 0x000fea0003800000 */
[----:B------:R-:W0:Y:S02]  /*0c60*/  LDC.64 R2, c[0x0][0x390] ;  /* 0x0000e400ff027b82 */ /* 0x000e240000000a00 */
[----:B0-----:R0:W5:Y:S01]  /*0c70*/  LDG.E R0, desc[UR4][R2.64] ;  /* 0x0000000402007981 */ /* 0x001162000c1e1900 */
[----:B------:R-:W-:-:S07]  /*0c80*/  IMAD.MOV.U32 R9, RZ, RZ, RZ ;  /* 0x000000ffff097224 */ /* 0x000fce00078e00ff */
.L_x_28:
[----:B0-----:R-:W-:-:S05]  /*0c90*/  IMAD R2, R9, 0x4, R24 ;  /* 0x0000000409027824 */ /* 0x001fca00078e0218 */
[----:B------:R-:W0:Y:S02]  /*0ca0*/  LDS R5, [R2] ;  /* 0x0000000002057984 */ /* 0x000e240000000800 */
[----:B0----5:R-:W-:-:S13]  /*0cb0*/  ISETP.GT.AND P0, PT, R5, R0, PT ;  /* 0x000000000500720c */ /* 0x021fda0003f04270 */
[----:B------:R-:W-:Y:S05]  /*0cc0*/  @!P0 BRA `(.L_x_26) ;  /* 0x0000000000508947 */ /* 0x000fea0003800000 */
[----:B------:R-:W0:Y:S01]  /*0cd0*/  LDC.64 R2, c[0x0][0x390] ;  /* 0x0000e400ff027b82 */ /* 0x000e220000000a00 */
[----:B------:R-:W-:Y:S01]  /*0ce0*/  ISETP.GE.AND P0, PT, R5, 0x1, PT ;  /* 0x000000010500780c */ /* 0x000fe20003f06270 */
[----:B------:R-:W-:Y:S01]  /*0cf0*/  IMAD.MOV.U32 R0, RZ, RZ, R5 ;  /* 0x000000ffff007224 */ /* 0x000fe200078e0005 */
[----:B0-----:R0:W-:Y:S11]  /*0d00*/  STG.E desc[UR4][R2.64], R5 ;  /* 0x0000000502007986 */ /* 0x0011f6000c101904 */
[----:B------:R-:W-:Y:S05]  /*0d10*/  @!P0 BRA `(.L_x_26) ;  /* 0x00000000003c8947 */ /* 0x000fea0003800000 */
[----:B0-----:R-:W0:Y:S01]  /*0d20*/  S2R R5, SR_CgaCtaId ;  /* 0x0000000000057919 */ /* 0x001e220000008800 */
[----:B------:R-:W1:Y:S01]  /*0d30*/  LDC.64 R6, c[0x0][0x388] ;  /* 0x0000e200ff067b82 */ /* 0x000e620000000a00 */
[----:B------:R-:W-:Y:S01]  /*0d40*/  MOV R4, 0x400 ;  /* 0x0000040000047802 */ /* 0x000fe20000000f00 */
[----:B------:R-:W-:-:S03]  /*0d50*/  IMAD.MOV.U32 R0, RZ, RZ, RZ ;  /* 0x000000ffff007224 */ /* 0x000fc600078e00ff */
[----:B0-----:R-:W-:-:S07]  /*0d60*/  LEA R15, R5, R4, 0x18 ;  /* 0x00000004050f7211 */ /* 0x001fce00078ec0ff */
.L_x_27:
[----:B------:R-:W-:-:S05]  /*0d70*/  IMAD R4, R9, 0x64, R0 ;  /* 0x0000006409047824 */ /* 0x000fca00078e0200 */
[----:B------:R-:W-:Y:S01]  /*0d80*/  LEA R8, R4, R15, 0x2 ;  /* 0x0000000f04087211 */ /* 0x000fe200078e10ff */
[----:B-1----:R-:W-:-:S04]  /*0d90*/  IMAD.WIDE.U32 R4, R0, 0x4, R6 ;  /* 0x0000000400047825 */ /* 0x002fc800078e0006 */
[----:B------:R-:W0:Y:S04]  /*0da0*/  LDS R11, [R8] ;  /* 0x00000000080b7984 */ /* 0x000e280000000800 */
[----:B0-----:R0:W-:Y:S04]  /*0db0*/  STG.E desc[UR4][R4.64], R11 ;  /* 0x0000000b04007986 */ /* 0x0011e8000c101904 */
[----:B------:R-:W2:Y:S01]  /*0dc0*/  LDG.E R13, desc[UR4][R2.64] ;  /* 0x00000004020d7981 */ /* 0x000ea2000c1e1900 */
[----:B------:R-:W-:-:S05]  /*0dd0*/  VIADD R0, R0, 0x1 ;  /* 0x0000000100007836 */ /* 0x000fca0000000000 */
[----:B--2---:R-:W-:-:S13]  /*0de0*/  ISETP.GE.AND P0, PT, R0, R13, PT ;  /* 0x0000000d0000720c */ /* 0x004fda0003f06270 */
[----:B0-----:R-:W-:Y:S05]  /*0df0*/  @!P0 BRA `(.L_x_27) ;  /* 0xfffffffc00dc8947 */ /* 0x001fea000383ffff */
[----:B------:R-:W-:-:S07]  /*0e00*/  IMAD.MOV.U32 R0, RZ, RZ, R13 ;  /* 0x000000ffff007224 */ /* 0x000fce00078e000d */
.L_x_26:
[----:B------:R-:W-:-:S05]  /*0e10*/  VIADD R9, R9, 0x1 ;  /* 0x0000000109097836 */ /* 0x000fca0000000000 */
[----:B------:R-:W-:-:S13]  /*0e20*/  ISETP.NE.AND P0, PT, R9, 0x20, PT ;  /* 0x000000200900780c */ /* 0x000fda0003f05270 */
[----:B------:R-:W-:Y:S05]  /*0e30*/  @P0 BRA `(.L_x_28) ;  /* 0xfffffffc00940947 */ /* 0x000fea000383ffff */
[----:B------:R-:W-:Y:S05]  /*0e40*/  EXIT ;  /* 0x000000000000794d */ /* 0x000fea0003800000 */
.L_x_29:
[----:B------:R-:W-:-:S00]  /*0e50*/  BRA `(.L_x_29) ;  /* 0xfffffffc00fc7947 */ /* 0x000fc0000383ffff */
[----:B------:R-:W-:-:S00]  /*0e60*/  NOP ;  /* 0x0000000000007918 */ /* 0x000fc00000000000 */
        /* <DEDUP_REMOVED lines=9> */
.L_x_30:


//--------------------- .nv.shared._Z22find_max_clique_kernelPKbPiS1_i --------------------------
	.section	.nv.shared._Z22find_max_clique_kernelPKbPiS1_i,"aw",@nobits
	.sectionflags	@""
	.align	4
.nv.shared._Z22find_max_clique_kernelPKbPiS1_i:
	.zero		13952


//--------------------- .nv.shared.reserved.0     --------------------------
	.section	.nv.shared.reserved.0,"aw",@nobits
	.weak		__nv_reservedSMEM_offset_0_alias
	.size		__nv_reservedSMEM_offset_0_alias, 0, 64
	.other		__nv_reservedSMEM_offset_0_alias,@"STO_CUDA_RESERVED_SHARED STV_DEFAULT"
__nv_reservedSMEM_offset_0_alias:
	.zero		0
	.zero		64


//--------------------- .nv.constant0._Z22find_max_clique_kernelPKbPiS1_i --------------------------
	.section	.nv.constant0._Z22find_max_clique_kernelPKbPiS1_i,"a",@progbits
	.sectionflags	@""
	.align	4
.nv.constant0._Z22find_max_clique_kernelPKbPiS1_i:
	.zero		924


//--------------------- SYMBOLS --------------------------

	.type		.nv.reservedSmem.offset0,@object
	.size		.nv.reservedSmem.offset0,0x4
	.type		.nv.reservedSmem.cap,@object
	.size		.nv.reservedSmem.cap,0x4
